//
// Generated by NVIDIA NVVM Compiler
//
// Compiler Build ID: CL-36424714
// Cuda compilation tools, release 13.0, V13.0.88
// Based on NVVM 20.0.0
//

.version 9.0
.target sm_100
.address_size 64

	// .globl	_Z20vector_odd_even_sortPiii

.visible .entry _Z20vector_odd_even_sortPiii(
	.param .u64 .ptr .align 1 _Z20vector_odd_even_sortPiii_param_0,
	.param .u32 _Z20vector_odd_even_sortPiii_param_1,
	.param .u32 _Z20vector_odd_even_sortPiii_param_2
)
{
	.reg .pred 	%p<6>;
	.reg .b32 	%r<18>;
	.reg .b64 	%rd<5>;

	ld.param.u64 	%rd3, [_Z20vector_odd_even_sortPiii_param_0];
	ld.param.u32 	%r11, [_Z20vector_odd_even_sortPiii_param_1];
	ld.param.u32 	%r12, [_Z20vector_odd_even_sortPiii_param_2];
	setp.lt.s32 	%p1, %r11, 1;
	@%p1 bra 	$L__BB0_7;
	add.s32 	%r1, %r11, -1;
	shl.b32 	%r2, %r12, 1;
	mov.u32 	%r14, %tid.x;
	shl.b32 	%r3, %r14, 1;
	cvta.to.global.u64 	%rd1, %rd3;
	mov.b32 	%r16, 1;
$L__BB0_2:
	and.b32  	%r15, %r16, 1;
	add.s32 	%r17, %r15, %r3;
	setp.ge.s32 	%p2, %r17, %r1;
	@%p2 bra 	$L__BB0_6;
$L__BB0_3:
	mul.wide.s32 	%rd4, %r17, 4;
	add.s64 	%rd2, %rd1, %rd4;
	ld.global.u32 	%r7, [%rd2];
	ld.global.u32 	%r8, [%rd2+4];
	setp.le.s32 	%p3, %r7, %r8;
	@%p3 bra 	$L__BB0_5;
	st.global.u32 	[%rd2], %r8;
	st.global.u32 	[%rd2+4], %r7;
$L__BB0_5:
	add.s32 	%r17, %r17, %r2;
	setp.lt.s32 	%p4, %r17, %r1;
	@%p4 bra 	$L__BB0_3;
$L__BB0_6:
	bar.sync 	0;
	add.s32 	%r10, %r16, 1;
	setp.ne.s32 	%p5, %r16, %r11;
	mov.u32 	%r16, %r10;
	@%p5 bra 	$L__BB0_2;
$L__BB0_7:
	ret;

}


// ===== COMPILED SASS (sm_100) =====

	.target	sm_100

	.elftype	@"ET_EXEC"


//--------------------- .note.nv.tkinfo           --------------------------
	.section	.note.nv.tkinfo,"",@"SHT_NOTE"
	.sectionflags	@"SHF_NOTE_NV_TKINFO"
	.tkinfo
        /*0018*/ 	.word	0x00000002
        /*0030*/ 	.string	""
        /*0030*/ 	.string	"ptxas"
        /*0030*/ 	.string	"Cuda compilation tools, release 13.0, V13.0.88"
        /*0030*/ 	.string	"Build cuda_13.0.r13.0/compiler.36424714_0"
        /*0030*/ 	.string	"-arch sm_100 -m 64 "



//--------------------- .note.nv.cuinfo           --------------------------
	.section	.note.nv.cuinfo,"",@"SHT_NOTE"
	.sectionflags	@"SHF_NOTE_NV_CUINFO"
        /*0018*/ 	.short	0x0002
        /*001a*/ 	.short	0x0064
        /*001c*/ 	.short	0x0082
	.zero		2


//--------------------- .nv.info                  --------------------------
	.section	.nv.info,"",@"SHT_CUDA_INFO"
	.align	4


	//----- nvinfo : EIATTR_REGCOUNT
	.align		4
        /*0000*/ 	.byte	0x04, 0x2f
        /*0002*/ 	.short	(.L_1 - .L_0)
	.align		4
.L_0:
        /*0004*/ 	.word	index@(_Z20vector_odd_even_sortPiii)
        /*0008*/ 	.word	0x0000000d


	//----- nvinfo : EIATTR_FRAME_SIZE
	.align		4
.L_1:
        /*000c*/ 	.byte	0x04, 0x11
        /*000e*/ 	.short	(.L_3 - .L_2)
	.align		4
.L_2:
        /*0010*/ 	.word	index@(_Z20vector_odd_even_sortPiii)
        /*0014*/ 	.word	0x00000000


	//----- nvinfo : EIATTR_MIN_STACK_SIZE
	.align		4
.L_3:
        /*0018*/ 	.byte	0x04, 0x12
        /*001a*/ 	.short	(.L_5 - .L_4)
	.align		4
.L_4:
        /*001c*/ 	.word	index@(_Z20vector_odd_even_sortPiii)
        /*0020*/ 	.word	0x00000000
.L_5:


//--------------------- .nv.compat                --------------------------
	.section	.nv.compat,"",@"SHT_CUDA_COMPAT_INFO"
	.align	4
        /*0000*/ 	.byte	0x02, 0x09, 0x00, 0x00, 0x02, 0x02, 0x01, 0x00, 0x02, 0x05, 0x05, 0x00, 0x03, 0x07, 0x01, 0x01
        /*0010*/ 	.byte	0x02, 0x03, 0x00, 0x00, 0x02, 0x06, 0x01, 0x00, 0x04, 0x0b, 0x08, 0x00, 0x09, 0x00, 0x00, 0x00
        /*0020*/ 	.byte	0x00, 0x00, 0x00, 0x00


//--------------------- .nv.info._Z20vector_odd_even_sortPiii --------------------------
	.section	.nv.info._Z20vector_odd_even_sortPiii,"",@"SHT_CUDA_INFO"
	.sectionflags	@""
	.align	4


	//----- nvinfo : EIATTR_CUDA_API_VERSION
	.align		4
        /*0000*/ 	.byte	0x04, 0x37
        /*0002*/ 	.short	(.L_7 - .L_6)
.L_6:
        /*0004*/ 	.word	0x00000082


	//----- nvinfo : EIATTR_KPARAM_INFO
	.align		4
.L_7:
        /*0008*/ 	.byte	0x04, 0x17
        /*000a*/ 	.short	(.L_9 - .L_8)
.L_8:
        /*000c*/ 	.word	0x00000000
        /*0010*/ 	.short	0x0002
        /*0012*/ 	.short	0x000c
        /*0014*/ 	.byte	0x00, 0xf0, 0x11, 0x00


	//----- nvinfo : EIATTR_KPARAM_INFO
	.align		4
.L_9:
        /*0018*/ 	.byte	0x04, 0x17
        /*001a*/ 	.short	(.L_11 - .L_10)
.L_10:
        /*001c*/ 	.word	0x00000000
        /*0020*/ 	.short	0x0001
        /*0022*/ 	.short	0x0008
        /*0024*/ 	.byte	0x00, 0xf0, 0x11, 0x00


	//----- nvinfo : EIATTR_KPARAM_INFO
	.align		4
.L_11:
        /*0028*/ 	.byte	0x04, 0x17
        /*002a*/ 	.short	(.L_13 - .L_12)
.L_12:
        /*002c*/ 	.word	0x00000000
        /*0030*/ 	.short	0x0000
        /*0032*/ 	.short	0x0000
        /*0034*/ 	.byte	0x00, 0xf5, 0x21, 0x00


	//----- nvinfo : EIATTR_SPARSE_MMA_MASK
	.align		4
.L_13:
        /*0038*/ 	.byte	0x03, 0x50
        /*003a*/ 	.short	0x0000


	//----- nvinfo : EIATTR_MAXREG_COUNT
	.align		4
        /*003c*/ 	.byte	0x03, 0x1b
        /*003e*/ 	.short	0x00ff


	//----- nvinfo : EIATTR_NUM_BARRIERS
	.align		4
        /*0040*/ 	.byte	0x02, 0x4c
        /*0042*/ 	.byte	0x01
	.zero		1


	//----- nvinfo : EIATTR_MERCURY_ISA_VERSION
	.align		4
        /*0044*/ 	.byte	0x03, 0x5f
        /*0046*/ 	.short	0x0101


	//----- nvinfo : EIATTR_VRC_CTA_INIT_COUNT
	.align		4
        /*0048*/ 	.byte	0x02, 0x4a
	.zero		1
	.zero		1


	//----- nvinfo : EIATTR_EXIT_INSTR_OFFSETS
	.align		4
        /*004c*/ 	.byte	0x04, 0x1c
        /*004e*/ 	.short	(.L_15 - .L_14)


	//   ....[0]....
.L_14:
        /*0050*/ 	.word	0x00000030


	//   ....[1]....
        /*0054*/ 	.word	0x000001f0


	//----- nvinfo : EIATTR_CRS_STACK_SIZE
	.align		4
.L_15:
        /*0058*/ 	.byte	0x04, 0x1e
        /*005a*/ 	.short	(.L_17 - .L_16)
.L_16:
        /*005c*/ 	.word	0x00000000


	//----- nvinfo : EIATTR_CBANK_PARAM_SIZE
	.align		4
.L_17:
        /*0060*/ 	.byte	0x03, 0x19
        /*0062*/ 	.short	0x0010


	//----- nvinfo : EIATTR_PARAM_CBANK
	.align		4
        /*0064*/ 	.byte	0x04, 0x0a
        /*0066*/ 	.short	(.L_19 - .L_18)
	.align		4
.L_18:
        /*0068*/ 	.word	index@(.nv.constant0._Z20vector_odd_even_sortPiii)
        /*006c*/ 	.short	0x0380
        /*006e*/ 	.short	0x0010


	//----- nvinfo : EIATTR_SW_WAR
	.align		4
.L_19:
        /*0070*/ 	.byte	0x04, 0x36
        /*0072*/ 	.short	(.L_21 - .L_20)
.L_20:
        /*0074*/ 	.word	0x00000008
.L_21:


//--------------------- .nv.callgraph             --------------------------
	.section	.nv.callgraph,"",@"SHT_CUDA_CALLGRAPH"
	.align	4
	.sectionentsize	8
	.align		4
        /*0000*/ 	.word	0x00000000
	.align		4
        /*0004*/ 	.word	0xffffffff
	.align		4
        /*0008*/ 	.word	0x00000000
	.align		4
        /*000c*/ 	.word	0xfffffffe
	.align		4
        /*0010*/ 	.word	0x00000000
	.align		4
        /*0014*/ 	.word	0xfffffffd
	.align		4
        /*0018*/ 	.word	0x00000000
	.align		4
        /*001c*/ 	.word	0xfffffffc


//--------------------- .text._Z20vector_odd_even_sortPiii --------------------------
	.section	.text._Z20vector_odd_even_sortPiii,"ax",@progbits
	.align	128
        .global         _Z20vector_odd_even_sortPiii
        .type           _Z20vector_odd_even_sortPiii,@function
        .size           _Z20vector_odd_even_sortPiii,(.L_x_5 - _Z20vector_odd_even_sortPiii)
        .other          _Z20vector_odd_even_sortPiii,@"STO_CUDA_ENTRY STV_DEFAULT"
_Z20vector_odd_even_sortPiii:
.text._Z20vector_odd_even_sortPiii:
[----:B------:R-:W-:Y:S08]  /*0000*/  LDC R1, c[0x0][0x37c] ;  /* 0x0000df00ff017b82 */ /* 0x000ff00000000800 */
[----:B------:R-:W0:Y:S02]  /*0010*/  LDC R0, c[0x0][0x388] ;  /* 0x0000e200ff007b82 */ /* 0x000e240000000800 */
[----:B0-----:R-:W-:-:S13]  /*0020*/  ISETP.GE.AND P0, PT, R0, 0x1, PT ;  /* 0x000000010000780c */ /* 0x001fda0003f06270 */
[----:B------:R-:W-:Y:S05]  /*0030*/  @!P0 EXIT ;  /* 0x000000000000894d */ /* 0x000fea0003800000 */
[----:B------:R-:W0:Y:S01]  /*0040*/  S2R R10, SR_TID.X ;  /* 0x00000000000a7919 */ /* 0x000e220000002100 */
[----:B------:R-:W-:Y:S01]  /*0050*/  VIADD R0, R0, 0xffffffff ;  /* 0xffffffff00007836 */ /* 0x000fe20000000000 */
[----:B------:R-:W1:Y:S01]  /*0060*/  LDCU.64 UR6, c[0x0][0x358] ;  /* 0x00006b00ff0677ac */ /* 0x000e620008000a00 */
[----:B------:R-:W-:-:S05]  /*0070*/  UMOV UR4, 0x1 ;  /* 0x0000000100047882 */ /* 0x000fca0000000000 */
.L_x_3:
[----:B------:R-:W-:Y:S01]  /*0080*/  ULOP3.LUT UR5, UR4, 0x1, URZ, 0xc0, !UPT ;  /* 0x0000000104057892 */ /* 0x000fe2000f8ec0ff */
[----:B------:R-:W-:Y:S01]  /*0090*/  BSSY.RECONVERGENT B0, `(.L_x_0) ;  /* 0x0000012000007945 */ /* 0x000fe20003800200 */
[----:B------:R-:W2:Y:S04]  /*00a0*/  LDCU UR8, c[0x0][0x388] ;  /* 0x00007100ff0877ac */ /* 0x000ea80008000800 */
[----:B0-----:R-:W-:-:S04]  /*00b0*/  LEA R5, R10, UR5, 0x1 ;  /* 0x000000050a057c11 */ /* 0x001fc8000f8e08ff */
[----:B------:R-:W-:Y:S01]  /*00c0*/  ISETP.GE.AND P0, PT, R5, R0, PT ;  /* 0x000000000500720c */ /* 0x000fe20003f06270 */
[----:B--2---:R-:W-:-:S12]  /*00d0*/  UISETP.NE.AND UP0, UPT, UR4, UR8, UPT ;  /* 0x000000080400728c */ /* 0x004fd8000bf05270 */
[----:B------:R-:W-:Y:S05]  /*00e0*/  @P0 BRA `(.L_x_1) ;  /* 0x0000000000300947 */ /* 0x000fea0003800000 */
[----:B------:R-:W0:Y:S01]  /*00f0*/  LDC R6, c[0x0][0x38c] ;  /* 0x0000e300ff067b82 */ /* 0x000e220000000800 */
[----:B------:R-:W-:-:S07]  /*0100*/  IMAD.MOV.U32 R7, RZ, RZ, R5 ;  /* 0x000000ffff077224 */ /* 0x000fce00078e0005 */
[----:B------:R-:W2:Y:S02]  /*0110*/  LDC.64 R2, c[0x0][0x380] ;  /* 0x0000e000ff027b82 */ /* 0x000ea40000000a00 */
.L_x_2:
[----:B--2---:R-:W-:-:S05]  /*0120*/  IMAD.WIDE R4, R7, 0x4, R2 ;  /* 0x0000000407047825 */ /* 0x004fca00078e0202 */
[----:B-1----:R-:W2:Y:S04]  /*0130*/  LDG.E R9, desc[UR6][R4.64] ;  /* 0x0000000604097981 */ /* 0x002ea8000c1e1900 */
[----:B------:R-:W2:Y:S01]  /*0140*/  LDG.E R8, desc[UR6][R4.64+0x4] ;  /* 0x0000040604087981 */ /* 0x000ea2000c1e1900 */
[----:B0-----:R-:W-:Y:S01]  /*0150*/  IMAD R7, R6, 0x2, R7 ;  /* 0x0000000206077824 */ /* 0x001fe200078e0207 */
[----:B--2---:R-:W-:-:S13]  /*0160*/  ISETP.GT.AND P0, PT, R9, R8, PT ;  /* 0x000000080900720c */ /* 0x004fda0003f04270 */
[----:B------:R3:W-:Y:S04]  /*0170*/  @P0 STG.E desc[UR6][R4.64], R8 ;  /* 0x0000000804000986 */ /* 0x0007e8000c101906 */
[----:B------:R3:W-:Y:S01]  /*0180*/  @P0 STG.E desc[UR6][R4.64+0x4], R9 ;  /* 0x0000040904000986 */ /* 0x0007e2000c101906 */
[----:B------:R-:W-:-:S13]  /*0190*/  ISETP.GE.AND P0, PT, R7, R0, PT ;  /* 0x000000000700720c */ /* 0x000fda0003f06270 */
[----:B---3--:R-:W-:Y:S05]  /*01a0*/  @!P0 BRA `(.L_x_2) ;  /* 0xfffffffc00dc8947 */ /* 0x008fea000383ffff */
.L_x_1:
[----:B-1----:R-:W-:Y:S05]  /*01b0*/  BSYNC.RECONVERGENT B0 ;  /* 0x0000000000007941 */ /* 0x002fea0003800200 */
.L_x_0:
[----:B------:R-:W-:Y:S01]  /*01c0*/  BAR.SYNC.DEFER_BLOCKING 0x0 ;  /* 0x0000000000007b1d */ /* 0x000fe20000010000 */
[----:B------:R-:W-:-:S05]  /*01d0*/  UIADD3 UR4, UPT, UPT, UR4, 0x1, URZ ;  /* 0x0000000104047890 */ /* 0x000fca000fffe0ff */
[----:B------:R-:W-:Y:S07]  /*01e0*/  BRA.U UP0, `(.L_x_3) ;  /* 0xfffffffd00a47547 */ /* 0x000fee000b83ffff */
[----:B------:R-:W-:Y:S05]  /*01f0*/  EXIT ;  /* 0x000000000000794d */ /* 0x000fea0003800000 */
.L_x_4:
[----:B------:R-:W-:-:S00]  /*0200*/  BRA `(.L_x_4) ;  /* 0xfffffffc00fc7947 */ /* 0x000fc0000383ffff */
[----:B------:R-:W-:-:S00]  /*0210*/  NOP ;  /* 0x0000000000007918 */ /* 0x000fc00000000000 */
        /* <DEDUP_REMOVED lines=14> */
.L_x_5:


//--------------------- .nv.shared.reserved.0     --------------------------
	.section	.nv.shared.reserved.0,"aw",@nobits
	.weak		__nv_reservedSMEM_offset_0_alias
	.size		__nv_reservedSMEM_offset_0_alias, 0, 64
	.other		__nv_reservedSMEM_offset_0_alias,@"STO_CUDA_RESERVED_SHARED STV_DEFAULT"
__nv_reservedSMEM_offset_0_alias:
	.zero		0
	.zero		64


//--------------------- .nv.constant0._Z20vector_odd_even_sortPiii --------------------------
	.section	.nv.constant0._Z20vector_odd_even_sortPiii,"a",@progbits
	.sectionflags	@""
	.align	4
.nv.constant0._Z20vector_odd_even_sortPiii:
	.zero		912


//--------------------- SYMBOLS --------------------------

	.type		.nv.reservedSmem.offset0,@object
	.size		.nv.reservedSmem.offset0,0x4
